//
// Generated by NVIDIA NVVM Compiler
//
// Compiler Build ID: CL-36424714
// Cuda compilation tools, release 13.0, V13.0.88
// Based on NVVM 20.0.0
//

.version 9.0
.target sm_100
.address_size 64

	// .globl	_Z6matMulPiS_S_

.visible .entry _Z6matMulPiS_S_(
	.param .u64 .ptr .align 1 _Z6matMulPiS_S__param_0,
	.param .u64 .ptr .align 1 _Z6matMulPiS_S__param_1,
	.param .u64 .ptr .align 1 _Z6matMulPiS_S__param_2
)
{
	.reg .pred 	%p<2>;
	.reg .b32 	%r<59>;
	.reg .b64 	%rd<21>;

	ld.param.u64 	%rd8, [_Z6matMulPiS_S__param_0];
	ld.param.u64 	%rd9, [_Z6matMulPiS_S__param_1];
	ld.param.u64 	%rd7, [_Z6matMulPiS_S__param_2];
	cvta.to.global.u64 	%rd10, %rd9;
	cvta.to.global.u64 	%rd11, %rd8;
	mov.u32 	%r1, %ctaid.x;
	mov.u32 	%r2, %tid.x;
	mul.wide.u32 	%rd12, %r1, 256;
	add.s64 	%rd13, %rd12, %rd11;
	add.s64 	%rd20, %rd13, 32;
	mul.wide.u32 	%rd14, %r2, 4;
	add.s64 	%rd15, %rd14, %rd10;
	add.s64 	%rd19, %rd15, 2048;
	mov.b32 	%r57, 0;
	mov.u32 	%r58, %r57;
$L__BB0_1:
	ld.global.u32 	%r8, [%rd20+-32];
	ld.global.u32 	%r9, [%rd19+-2048];
	mad.lo.s32 	%r10, %r9, %r8, %r58;
	ld.global.u32 	%r11, [%rd20+-28];
	ld.global.u32 	%r12, [%rd19+-1792];
	mad.lo.s32 	%r13, %r12, %r11, %r10;
	ld.global.u32 	%r14, [%rd20+-24];
	ld.global.u32 	%r15, [%rd19+-1536];
	mad.lo.s32 	%r16, %r15, %r14, %r13;
	ld.global.u32 	%r17, [%rd20+-20];
	ld.global.u32 	%r18, [%rd19+-1280];
	mad.lo.s32 	%r19, %r18, %r17, %r16;
	ld.global.u32 	%r20, [%rd20+-16];
	ld.global.u32 	%r21, [%rd19+-1024];
	mad.lo.s32 	%r22, %r21, %r20, %r19;
	ld.global.u32 	%r23, [%rd20+-12];
	ld.global.u32 	%r24, [%rd19+-768];
	mad.lo.s32 	%r25, %r24, %r23, %r22;
	ld.global.u32 	%r26, [%rd20+-8];
	ld.global.u32 	%r27, [%rd19+-512];
	mad.lo.s32 	%r28, %r27, %r26, %r25;
	ld.global.u32 	%r29, [%rd20+-4];
	ld.global.u32 	%r30, [%rd19+-256];
	mad.lo.s32 	%r31, %r30, %r29, %r28;
	ld.global.u32 	%r32, [%rd20];
	ld.global.u32 	%r33, [%rd19];
	mad.lo.s32 	%r34, %r33, %r32, %r31;
	ld.global.u32 	%r35, [%rd20+4];
	ld.global.u32 	%r36, [%rd19+256];
	mad.lo.s32 	%r37, %r36, %r35, %r34;
	ld.global.u32 	%r38, [%rd20+8];
	ld.global.u32 	%r39, [%rd19+512];
	mad.lo.s32 	%r40, %r39, %r38, %r37;
	ld.global.u32 	%r41, [%rd20+12];
	ld.global.u32 	%r42, [%rd19+768];
	mad.lo.s32 	%r43, %r42, %r41, %r40;
	ld.global.u32 	%r44, [%rd20+16];
	ld.global.u32 	%r45, [%rd19+1024];
	mad.lo.s32 	%r46, %r45, %r44, %r43;
	ld.global.u32 	%r47, [%rd20+20];
	ld.global.u32 	%r48, [%rd19+1280];
	mad.lo.s32 	%r49, %r48, %r47, %r46;
	ld.global.u32 	%r50, [%rd20+24];
	ld.global.u32 	%r51, [%rd19+1536];
	mad.lo.s32 	%r52, %r51, %r50, %r49;
	ld.global.u32 	%r53, [%rd20+28];
	ld.global.u32 	%r54, [%rd19+1792];
	mad.lo.s32 	%r58, %r54, %r53, %r52;
	add.s32 	%r57, %r57, 16;
	add.s64 	%rd20, %rd20, 64;
	add.s64 	%rd19, %rd19, 4096;
	setp.ne.s32 	%p1, %r57, 64;
	@%p1 bra 	$L__BB0_1;
	cvta.to.global.u64 	%rd16, %rd7;
	shl.b32 	%r55, %r1, 6;
	add.s32 	%r56, %r55, %r2;
	mul.wide.u32 	%rd17, %r56, 4;
	add.s64 	%rd18, %rd16, %rd17;
	st.global.u32 	[%rd18], %r58;
	ret;

}


// ===== COMPILED SASS (sm_100) =====

	.target	sm_100

	.elftype	@"ET_EXEC"


//--------------------- .note.nv.tkinfo           --------------------------
	.section	.note.nv.tkinfo,"",@"SHT_NOTE"
	.sectionflags	@"SHF_NOTE_NV_TKINFO"
	.tkinfo
        /*0018*/ 	.word	0x00000002
        /*0030*/ 	.string	""
        /*0030*/ 	.string	"ptxas"
        /*0030*/ 	.string	"Cuda compilation tools, release 13.0, V13.0.88"
        /*0030*/ 	.string	"Build cuda_13.0.r13.0/compiler.36424714_0"
        /*0030*/ 	.string	"-arch sm_100 -m 64 "



//--------------------- .note.nv.cuinfo           --------------------------
	.section	.note.nv.cuinfo,"",@"SHT_NOTE"
	.sectionflags	@"SHF_NOTE_NV_CUINFO"
        /*0018*/ 	.short	0x0002
        /*001a*/ 	.short	0x0064
        /*001c*/ 	.short	0x0082
	.zero		2


//--------------------- .nv.info                  --------------------------
	.section	.nv.info,"",@"SHT_CUDA_INFO"
	.align	4


	//----- nvinfo : EIATTR_REGCOUNT
	.align		4
        /*0000*/ 	.byte	0x04, 0x2f
        /*0002*/ 	.short	(.L_1 - .L_0)
	.align		4
.L_0:
        /*0004*/ 	.word	index@(_Z6matMulPiS_S_)
        /*0008*/ 	.word	0x0000001e


	//----- nvinfo : EIATTR_FRAME_SIZE
	.align		4
.L_1:
        /*000c*/ 	.byte	0x04, 0x11
        /*000e*/ 	.short	(.L_3 - .L_2)
	.align		4
.L_2:
        /*0010*/ 	.word	index@(_Z6matMulPiS_S_)
        /*0014*/ 	.word	0x00000000


	//----- nvinfo : EIATTR_MIN_STACK_SIZE
	.align		4
.L_3:
        /*0018*/ 	.byte	0x04, 0x12
        /*001a*/ 	.short	(.L_5 - .L_4)
	.align		4
.L_4:
        /*001c*/ 	.word	index@(_Z6matMulPiS_S_)
        /*0020*/ 	.word	0x00000000
.L_5:


//--------------------- .nv.compat                --------------------------
	.section	.nv.compat,"",@"SHT_CUDA_COMPAT_INFO"
	.align	4
        /*0000*/ 	.byte	0x02, 0x09, 0x00, 0x00, 0x02, 0x02, 0x01, 0x00, 0x02, 0x05, 0x05, 0x00, 0x03, 0x07, 0x01, 0x01
        /*0010*/ 	.byte	0x02, 0x03, 0x00, 0x00, 0x02, 0x06, 0x01, 0x00, 0x04, 0x0b, 0x08, 0x00, 0x09, 0x00, 0x00, 0x00
        /*0020*/ 	.byte	0x00, 0x00, 0x00, 0x00


//--------------------- .nv.info._Z6matMulPiS_S_  --------------------------
	.section	.nv.info._Z6matMulPiS_S_,"",@"SHT_CUDA_INFO"
	.sectionflags	@""
	.align	4


	//----- nvinfo : EIATTR_CUDA_API_VERSION
	.align		4
        /*0000*/ 	.byte	0x04, 0x37
        /*0002*/ 	.short	(.L_7 - .L_6)
.L_6:
        /*0004*/ 	.word	0x00000082


	//----- nvinfo : EIATTR_KPARAM_INFO
	.align		4
.L_7:
        /*0008*/ 	.byte	0x04, 0x17
        /*000a*/ 	.short	(.L_9 - .L_8)
.L_8:
        /*000c*/ 	.word	0x00000000
        /*0010*/ 	.short	0x0002
        /*0012*/ 	.short	0x0010
        /*0014*/ 	.byte	0x00, 0xf5, 0x21, 0x00


	//----- nvinfo : EIATTR_KPARAM_INFO
	.align		4
.L_9:
        /*0018*/ 	.byte	0x04, 0x17
        /*001a*/ 	.short	(.L_11 - .L_10)
.L_10:
        /*001c*/ 	.word	0x00000000
        /*0020*/ 	.short	0x0001
        /*0022*/ 	.short	0x0008
        /*0024*/ 	.byte	0x00, 0xf5, 0x21, 0x00


	//----- nvinfo : EIATTR_KPARAM_INFO
	.align		4
.L_11:
        /*0028*/ 	.byte	0x04, 0x17
        /*002a*/ 	.short	(.L_13 - .L_12)
.L_12:
        /*002c*/ 	.word	0x00000000
        /*0030*/ 	.short	0x0000
        /*0032*/ 	.short	0x0000
        /*0034*/ 	.byte	0x00, 0xf5, 0x21, 0x00


	//----- nvinfo : EIATTR_SPARSE_MMA_MASK
	.align		4
.L_13:
        /*0038*/ 	.byte	0x03, 0x50
        /*003a*/ 	.short	0x0000


	//----- nvinfo : EIATTR_MAXREG_COUNT
	.align		4
        /*003c*/ 	.byte	0x03, 0x1b
        /*003e*/ 	.short	0x00ff


	//----- nvinfo : EIATTR_MERCURY_ISA_VERSION
	.align		4
        /*0040*/ 	.byte	0x03, 0x5f
        /*0042*/ 	.short	0x0101


	//----- nvinfo : EIATTR_VRC_CTA_INIT_COUNT
	.align		4
        /*0044*/ 	.byte	0x02, 0x4a
	.zero		1
	.zero		1


	//----- nvinfo : EIATTR_EXIT_INSTR_OFFSETS
	.align		4
        /*0048*/ 	.byte	0x04, 0x1c
        /*004a*/ 	.short	(.L_15 - .L_14)


	//   ....[0]....
.L_14:
        /*004c*/ 	.word	0x00000cc0


	//----- nvinfo : EIATTR_CBANK_PARAM_SIZE
	.align		4
.L_15:
        /*0050*/ 	.byte	0x03, 0x19
        /*0052*/ 	.short	0x0018


	//----- nvinfo : EIATTR_PARAM_CBANK
	.align		4
        /*0054*/ 	.byte	0x04, 0x0a
        /*0056*/ 	.short	(.L_17 - .L_16)
	.align		4
.L_16:
        /*0058*/ 	.word	index@(.nv.constant0._Z6matMulPiS_S_)
        /*005c*/ 	.short	0x0380
        /*005e*/ 	.short	0x0018


	//----- nvinfo : EIATTR_SW_WAR
	.align		4
.L_17:
        /*0060*/ 	.byte	0x04, 0x36
        /*0062*/ 	.short	(.L_19 - .L_18)
.L_18:
        /*0064*/ 	.word	0x00000008
.L_19:


//--------------------- .nv.callgraph             --------------------------
	.section	.nv.callgraph,"",@"SHT_CUDA_CALLGRAPH"
	.align	4
	.sectionentsize	8
	.align		4
        /*0000*/ 	.word	0x00000000
	.align		4
        /*0004*/ 	.word	0xffffffff
	.align		4
        /*0008*/ 	.word	0x00000000
	.align		4
        /*000c*/ 	.word	0xfffffffe
	.align		4
        /*0010*/ 	.word	0x00000000
	.align		4
        /*0014*/ 	.word	0xfffffffd
	.align		4
        /*0018*/ 	.word	0x00000000
	.align		4
        /*001c*/ 	.word	0xfffffffc


//--------------------- .text._Z6matMulPiS_S_     --------------------------
	.section	.text._Z6matMulPiS_S_,"ax",@progbits
	.align	128
        .global         _Z6matMulPiS_S_
        .type           _Z6matMulPiS_S_,@function
        .size           _Z6matMulPiS_S_,(.L_x_1 - _Z6matMulPiS_S_)
        .other          _Z6matMulPiS_S_,@"STO_CUDA_ENTRY STV_DEFAULT"
_Z6matMulPiS_S_:
.text._Z6matMulPiS_S_:
[----:B------:R-:W-:Y:S01]  /*0000*/  LDC R1, c[0x0][0x37c] ;  /* 0x0000df00ff017b82 */ /* 0x000fe20000000800 */
[----:B------:R-:W0:Y:S07]  /*0010*/  S2R R7, SR_CTAID.X ;  /* 0x0000000000077919 */ /* 0x000e2e0000002500 */
[----:B------:R-:W0:Y:S01]  /*0020*/  LDC.64 R4, c[0x0][0x380] ;  /* 0x0000e000ff047b82 */ /* 0x000e220000000a00 */
[----:B------:R-:W1:Y:S01]  /*0030*/  LDCU.64 UR4, c[0x0][0x358] ;  /* 0x00006b00ff0477ac */ /* 0x000e620008000a00 */
[----:B------:R-:W2:Y:S06]  /*0040*/  S2R R6, SR_TID.X ;  /* 0x0000000000067919 */ /* 0x000eac0000002100 */
[----:B------:R-:W2:Y:S01]  /*0050*/  LDC.64 R2, c[0x0][0x388] ;  /* 0x0000e200ff027b82 */ /* 0x000ea20000000a00 */
[----:B0-----:R-:W-:-:S04]  /*0060*/  IMAD.WIDE.U32 R4, R7, 0x100, R4 ;  /* 0x0000010007047825 */ /* 0x001fc800078e0004 */
[----:B--2---:R-:W-:Y:S01]  /*0070*/  IMAD.WIDE.U32 R2, R6, 0x4, R2 ;  /* 0x0000000406027825 */ /* 0x004fe200078e0002 */
[----:B-1----:R-:W2:Y:S04]  /*0080*/  LDG.E R8, desc[UR4][R4.64] ;  /* 0x0000000404087981 */ /* 0x002ea8000c1e1900 */
[----:B------:R-:W2:Y:S04]  /*0090*/  LDG.E R9, desc[UR4][R2.64] ;  /* 0x0000000402097981 */ /* 0x000ea8000c1e1900 */
[----:B------:R-:W3:Y:S04]  /*00a0*/  LDG.E R27, desc[UR4][R4.64+0x4] ;  /* 0x00000404041b7981 */ /* 0x000ee8000c1e1900 */
[----:B------:R-:W3:Y:S04]  /*00b0*/  LDG.E R24, desc[UR4][R2.64+0x100] ;  /* 0x0001000402187981 */ /* 0x000ee8000c1e1900 */
[----:B------:R-:W4:Y:S04]  /*00c0*/  LDG.E R21, desc[UR4][R4.64+0x8] ;  /* 0x0000080404157981 */ /* 0x000f28000c1e1900 */
[----:B------:R-:W4:Y:S04]  /*00d0*/  LDG.E R18, desc[UR4][R2.64+0x200] ;  /* 0x0002000402127981 */ /* 0x000f28000c1e1900 */
[----:B------:R-:W5:Y:S04]  /*00e0*/  LDG.E R22, desc[UR4][R4.64+0xc] ;  /* 0x00000c0404167981 */ /* 0x000f68000c1e1900 */
        /* <DEDUP_REMOVED lines=12> */
[----:B------:R-:W5:Y:S01]  /*01b0*/  LDG.E R11, desc[UR4][R2.64+0x900] ;  /* 0x00090004020b7981 */ /* 0x000f62000c1e1900 */
[----:B--2---:R-:W-:-:S03]  /*01c0*/  IMAD R8, R8, R9, RZ ;  /* 0x0000000908087224 */ /* 0x004fc600078e02ff */
[----:B------:R-:W2:Y:S01]  /*01d0*/  LDG.E R9, desc[UR4][R2.64+0xa00] ;  /* 0x000a000402097981 */ /* 0x000ea2000c1e1900 */
[----:B---3--:R-:W-:-:S03]  /*01e0*/  IMAD R24, R27, R24, R8 ;  /* 0x000000181b187224 */ /* 0x008fc600078e0208 */
[----:B------:R-:W2:Y:S04]  /*01f0*/  LDG.E R8, desc[UR4][R4.64+0x28] ;  /* 0x0000280404087981 */ /* 0x000ea8000c1e1900 */
[----:B------:R-:W3:Y:S01]  /*0200*/  LDG.E R27, desc[UR4][R2.64+0x3f00] ;  /* 0x003f0004021b7981 */ /* 0x000ee2000c1e1900 */
[----:B----4-:R-:W-:-:S03]  /*0210*/  IMAD R24, R21, R18, R24 ;  /* 0x0000001215187224 */ /* 0x010fc600078e0218 */
[----:B------:R-:W4:Y:S04]  /*0220*/  LDG.E R18, desc[UR4][R4.64+0x2c] ;  /* 0x00002c0404127981 */ /* 0x000f28000c1e1900 */
[----:B------:R-:W4:Y:S01]  /*0230*/  LDG.E R21, desc[UR4][R2.64+0xb00] ;  /* 0x000b000402157981 */ /* 0x000f22000c1e1900 */
[----:B-----5:R-:W-:-:S03]  /*0240*/  IMAD R24, R22, R25, R24 ;  /* 0x0000001916187224 */ /* 0x020fc600078e0218 */
[----:B------:R-:W5:Y:S04]  /*0250*/  LDG.E R22, desc[UR4][R4.64+0x30] ;  /* 0x0000300404167981 */ /* 0x000f68000c1e1900 */
[----:B------:R-:W5:Y:S01]  /*0260*/  LDG.E R25, desc[UR4][R2.64+0xc00] ;  /* 0x000c000402197981 */ /* 0x000f62000c1e1900 */
[----:B------:R-:W-:-:S03]  /*0270*/  IMAD R24, R20, R23, R24 ;  /* 0x0000001714187224 */ /* 0x000fc600078e0218 */
[----:B------:R-:W3:Y:S04]  /*0280*/  LDG.E R20, desc[UR4][R4.64+0x34] ;  /* 0x0000340404147981 */ /* 0x000ee8000c1e1900 */
[----:B------:R-:W3:Y:S01]  /*0290*/  LDG.E R23, desc[UR4][R2.64+0xd00] ;  /* 0x000d000402177981 */ /* 0x000ee2000c1e1900 */
        /* <DEDUP_REMOVED lines=15> */
[----:B--2---:R-:W-:-:S03]  /*0390*/  IMAD R24, R8, R9, R24 ;  /* 0x0000000908187224 */ /* 0x004fc600078e0218 */
[----:B------:R-:W2:Y:S04]  /*03a0*/  LDG.E R8, desc[UR4][R4.64+0x4c] ;  /* 0x00004c0404087981 */ /* 0x000ea8000c1e1900 */
[----:B------:R-:W2:Y:S01]  /*03b0*/  LDG.E R9, desc[UR4][R2.64+0x1300] ;  /* 0x0013000402097981 */ /* 0x000ea2000c1e1900 */
[----:B----4-:R-:W-:-:S03]  /*03c0*/  IMAD R24, R18, R21, R24 ;  /* 0x0000001512187224 */ /* 0x010fc600078e0218 */
[----:B------:R-:W4:Y:S04]  /*03d0*/  LDG.E R18, desc[UR4][R4.64+0x50] ;  /* 0x0000500404127981 */ /* 0x000f28000c1e1900 */
[----:B------:R-:W4:Y:S01]  /*03e0*/  LDG.E R21, desc[UR4][R2.64+0x1400] ;  /* 0x0014000402157981 */ /* 0x000f22000c1e1900 */
[----:B-----5:R-:W-:-:S03]  /*03f0*/  IMAD R24, R22, R25, R24 ;  /* 0x0000001916187224 */ /* 0x020fc600078e0218 */
[----:B------:R-:W5:Y:S04]  /*0400*/  LDG.E R22, desc[UR4][R4.64+0x54] ;  /* 0x0000540404167981 */ /* 0x000f68000c1e1900 */
[----:B------:R-:W5:Y:S01]  /*0410*/  LDG.E R25, desc[UR4][R2.64+0x1500] ;  /* 0x0015000402197981 */ /* 0x000f62000c1e1900 */
[----:B---3--:R-:W-:-:S03]  /*0420*/  IMAD R24, R20, R23, R24 ;  /* 0x0000001714187224 */ /* 0x008fc600078e0218 */
        /* <DEDUP_REMOVED lines=121> */
[----:B------:R-:W3:Y:S04]  /*0bc0*/  LDG.E R24, desc[UR4][R2.64+0x3e00] ;  /* 0x003e000402187981 */ /* 0x000ee8000c1e1900 */
[----:B------:R-:W3:Y:S01]  /*0bd0*/  LDG.E R12, desc[UR4][R4.64+0xfc] ;  /* 0x0000fc04040c7981 */ /* 0x000ee2000c1e1900 */
[----:B------:R-:W-:Y:S01]  /*0be0*/  IMAD R10, R10, R11, R26 ;  /* 0x0000000b0a0a7224 */ /* 0x000fe200078e021a */
[----:B------:R-:W-:-:S03]  /*0bf0*/  LEA R7, R7, R6, 0x6 ;  /* 0x0000000607077211 */ /* 0x000fc600078e30ff */
[----:B--2---:R-:W-:-:S04]  /*0c00*/  IMAD R8, R8, R9, R10 ;  /* 0x0000000908087224 */ /* 0x004fc800078e020a */
[----:B----4-:R-:W-:Y:S02]  /*0c10*/  IMAD R18, R18, R21, R8 ;  /* 0x0000001512127224 */ /* 0x010fe400078e0208 */
[----:B------:R-:W0:Y:S02]  /*0c20*/  LDC.64 R8, c[0x0][0x390] ;  /* 0x0000e400ff087b82 */ /* 0x000e240000000a00 */
[----:B-----5:R-:W-:-:S04]  /*0c30*/  IMAD R18, R25, R22, R18 ;  /* 0x0000001619127224 */ /* 0x020fc800078e0212 */
[----:B---3--:R-:W-:-:S04]  /*0c40*/  IMAD R18, R20, R23, R18 ;  /* 0x0000001714127224 */ /* 0x008fc800078e0212 */
[----:B------:R-:W-:-:S04]  /*0c50*/  IMAD R16, R16, R19, R18 ;  /* 0x0000001310107224 */ /* 0x000fc800078e0212 */
[----:B------:R-:W-:-:S04]  /*0c60*/  IMAD R0, R0, R17, R16 ;  /* 0x0000001100007224 */ /* 0x000fc800078e0210 */
[----:B------:R-:W-:Y:S02]  /*0c70*/  IMAD R0, R14, R15, R0 ;  /* 0x0000000f0e007224 */ /* 0x000fe400078e0200 */
[----:B0-----:R-:W-:-:S04]  /*0c80*/  IMAD.WIDE.U32 R8, R7, 0x4, R8 ;  /* 0x0000000407087825 */ /* 0x001fc800078e0008 */
[----:B------:R-:W-:-:S04]  /*0c90*/  IMAD R0, R13, R24, R0 ;  /* 0x000000180d007224 */ /* 0x000fc800078e0200 */
[----:B------:R-:W-:-:S05]  /*0ca0*/  IMAD R27, R12, R27, R0 ;  /* 0x0000001b0c1b7224 */ /* 0x000fca00078e0200 */
[----:B------:R-:W-:Y:S01]  /*0cb0*/  STG.E desc[UR4][R8.64], R27 ;  /* 0x0000001b08007986 */ /* 0x000fe2000c101904 */
[----:B------:R-:W-:Y:S05]  /*0cc0*/  EXIT ;  /* 0x000000000000794d */ /* 0x000fea0003800000 */
.L_x_0:
[----:B------:R-:W-:-:S00]  /*0cd0*/  BRA `(.L_x_0) ;  /* 0xfffffffc00fc7947 */ /* 0x000fc0000383ffff */
[----:B------:R-:W-:-:S00]  /*0ce0*/  NOP ;  /* 0x0000000000007918 */ /* 0x000fc00000000000 */
        /* <DEDUP_REMOVED lines=9> */
.L_x_1:


//--------------------- .nv.shared.reserved.0     --------------------------
	.section	.nv.shared.reserved.0,"aw",@nobits
	.weak		__nv_reservedSMEM_offset_0_alias
	.size		__nv_reservedSMEM_offset_0_alias, 0, 64
	.other		__nv_reservedSMEM_offset_0_alias,@"STO_CUDA_RESERVED_SHARED STV_DEFAULT"
__nv_reservedSMEM_offset_0_alias:
	.zero		0
	.zero		64


//--------------------- .nv.constant0._Z6matMulPiS_S_ --------------------------
	.section	.nv.constant0._Z6matMulPiS_S_,"a",@progbits
	.sectionflags	@""
	.align	4
.nv.constant0._Z6matMulPiS_S_:
	.zero		920


//--------------------- SYMBOLS --------------------------

	.type		.nv.reservedSmem.offset0,@object
	.size		.nv.reservedSmem.offset0,0x4
